//
// Generated by NVIDIA NVVM Compiler
//
// Compiler Build ID: CL-36424714
// Cuda compilation tools, release 13.0, V13.0.88
// Based on NVVM 20.0.0
//

.version 9.0
.target sm_100
.address_size 64

	// .globl	_Z12helloFromGPUv
.extern .func  (.param .b32 func_retval0) vprintf
(
	.param .b64 vprintf_param_0,
	.param .b64 vprintf_param_1
)
;
.global .align 1 .b8 $str[23] = {72, 101, 108, 108, 111, 32, 87, 111, 114, 108, 100, 32, 102, 114, 111, 109, 32, 71, 80, 85, 33, 10};

.visible .entry _Z12helloFromGPUv()
{
	.reg .b32 	%r<3>;
	.reg .b64 	%rd<3>;

	mov.u64 	%rd1, $str;
	cvta.global.u64 	%rd2, %rd1;
	{ // callseq 0, 0
	.param .b64 param0;
	st.param.b64 	[param0], %rd2;
	.param .b64 param1;
	st.param.b64 	[param1], 0;
	.param .b32 retval0;
	call.uni (retval0), 
	vprintf, 
	(
	param0, 
	param1
	);
	ld.param.b32 	%r1, [retval0];
	} // callseq 0
	ret;

}


// ===== COMPILED SASS (sm_100) =====

	.target	sm_100

	.elftype	@"ET_EXEC"


//--------------------- .note.nv.tkinfo           --------------------------
	.section	.note.nv.tkinfo,"",@"SHT_NOTE"
	.sectionflags	@"SHF_NOTE_NV_TKINFO"
	.tkinfo
        /*0018*/ 	.word	0x00000002
        /*0030*/ 	.string	""
        /*0030*/ 	.string	"ptxas"
        /*0030*/ 	.string	"Cuda compilation tools, release 13.0, V13.0.88"
        /*0030*/ 	.string	"Build cuda_13.0.r13.0/compiler.36424714_0"
        /*0030*/ 	.string	"-arch sm_100 -m 64 "



//--------------------- .note.nv.cuinfo           --------------------------
	.section	.note.nv.cuinfo,"",@"SHT_NOTE"
	.sectionflags	@"SHF_NOTE_NV_CUINFO"
        /*0018*/ 	.short	0x0002
        /*001a*/ 	.short	0x0064
        /*001c*/ 	.short	0x0082
	.zero		2


//--------------------- .nv.info                  --------------------------
	.section	.nv.info,"",@"SHT_CUDA_INFO"
	.align	4


	//----- nvinfo : EIATTR_REGCOUNT
	.align		4
        /*0000*/ 	.byte	0x04, 0x2f
        /*0002*/ 	.short	(.L_2 - .L_1)
	.align		4
.L_1:
        /*0004*/ 	.word	index@(_Z12helloFromGPUv)
        /*0008*/ 	.word	0x00000018


	//----- nvinfo : EIATTR_FRAME_SIZE
	.align		4
.L_2:
        /*000c*/ 	.byte	0x04, 0x11
        /*000e*/ 	.short	(.L_4 - .L_3)
	.align		4
.L_3:
        /*0010*/ 	.word	index@(_Z12helloFromGPUv)
        /*0014*/ 	.word	0x00000000


	//----- nvinfo : EIATTR_MIN_STACK_SIZE
	.align		4
.L_4:
        /*0018*/ 	.byte	0x04, 0x12
        /*001a*/ 	.short	(.L_6 - .L_5)
	.align		4
.L_5:
        /*001c*/ 	.word	index@(_Z12helloFromGPUv)
        /*0020*/ 	.word	0x00000000
.L_6:


//--------------------- .nv.compat                --------------------------
	.section	.nv.compat,"",@"SHT_CUDA_COMPAT_INFO"
	.align	4
        /*0000*/ 	.byte	0x02, 0x09, 0x00, 0x00, 0x02, 0x02, 0x01, 0x00, 0x02, 0x05, 0x05, 0x00, 0x03, 0x07, 0x01, 0x01
        /*0010*/ 	.byte	0x02, 0x03, 0x00, 0x00, 0x02, 0x06, 0x01, 0x00, 0x04, 0x0b, 0x08, 0x00, 0x09, 0x00, 0x00, 0x00
        /*0020*/ 	.byte	0x00, 0x00, 0x00, 0x00


//--------------------- .nv.info._Z12helloFromGPUv --------------------------
	.section	.nv.info._Z12helloFromGPUv,"",@"SHT_CUDA_INFO"
	.sectionflags	@""
	.align	4


	//----- nvinfo : EIATTR_CUDA_API_VERSION
	.align		4
        /*0000*/ 	.byte	0x04, 0x37
        /*0002*/ 	.short	(.L_8 - .L_7)
.L_7:
        /*0004*/ 	.word	0x00000082


	//----- nvinfo : EIATTR_SPARSE_MMA_MASK
	.align		4
.L_8:
        /*0008*/ 	.byte	0x03, 0x50
        /*000a*/ 	.short	0x0000


	//----- nvinfo : EIATTR_MAXREG_COUNT
	.align		4
        /*000c*/ 	.byte	0x03, 0x1b
        /*000e*/ 	.short	0x00ff


	//----- nvinfo : EIATTR_EXTERNS
	.align		4
        /*0010*/ 	.byte	0x04, 0x0f
        /*0012*/ 	.short	(.L_10 - .L_9)


	//   ....[0]....
	.align		4
.L_9:
        /*0014*/ 	.word	index@(vprintf)


	//----- nvinfo : EIATTR_MERCURY_ISA_VERSION
	.align		4
.L_10:
        /*0018*/ 	.byte	0x03, 0x5f
        /*001a*/ 	.short	0x0101


	//----- nvinfo : EIATTR_VRC_CTA_INIT_COUNT
	.align		4
        /*001c*/ 	.byte	0x02, 0x4a
	.zero		1
	.zero		1


	//----- nvinfo : EIATTR_SYSCALL_OFFSETS
	.align		4
        /*0020*/ 	.byte	0x04, 0x46
        /*0022*/ 	.short	(.L_12 - .L_11)


	//   ....[0]....
.L_11:
        /*0024*/ 	.word	0x00000080


	//----- nvinfo : EIATTR_EXIT_INSTR_OFFSETS
	.align		4
.L_12:
        /*0028*/ 	.byte	0x04, 0x1c
        /*002a*/ 	.short	(.L_14 - .L_13)


	//   ....[0]....
.L_13:
        /*002c*/ 	.word	0x00000090


	//----- nvinfo : EIATTR_SW_WAR
	.align		4
.L_14:
        /*0030*/ 	.byte	0x04, 0x36
        /*0032*/ 	.short	(.L_16 - .L_15)
.L_15:
        /*0034*/ 	.word	0x00000008
.L_16:


//--------------------- .nv.callgraph             --------------------------
	.section	.nv.callgraph,"",@"SHT_CUDA_CALLGRAPH"
	.align	4
	.sectionentsize	8
	.align		4
        /*0000*/ 	.word	0x00000000
	.align		4
        /*0004*/ 	.word	0xffffffff
	.align		4
        /*0008*/ 	.word	index@(_Z12helloFromGPUv)
	.align		4
        /*000c*/ 	.word	index@(vprintf)
	.align		4
        /*0010*/ 	.word	0x00000000
	.align		4
        /*0014*/ 	.word	0xfffffffe
	.align		4
        /*0018*/ 	.word	0x00000000
	.align		4
        /*001c*/ 	.word	0xfffffffd
	.align		4
        /*0020*/ 	.word	0x00000000
	.align		4
        /*0024*/ 	.word	0xfffffffc


//--------------------- .nv.constant4             --------------------------
	.section	.nv.constant4,"a",@progbits
	.align	8
	.align		8
.nv.constant4:
        /*0000*/ 	.dword	vprintf
	.align		8
        /*0008*/ 	.dword	$str


//--------------------- .text._Z12helloFromGPUv   --------------------------
	.section	.text._Z12helloFromGPUv,"ax",@progbits
	.align	128
        .global         _Z12helloFromGPUv
        .type           _Z12helloFromGPUv,@function
        .size           _Z12helloFromGPUv,(.L_x_2 - _Z12helloFromGPUv)
        .other          _Z12helloFromGPUv,@"STO_CUDA_ENTRY STV_DEFAULT"
_Z12helloFromGPUv:
.text._Z12helloFromGPUv:
[----:B------:R-:W0:Y:S01]  /*0000*/  LDC R1, c[0x0][0x37c] ;  /* 0x0000df00ff017b82 */ /* 0x000e220000000800 */
[----:B------:R-:W-:Y:S01]  /*0010*/  MOV R0, 0x0 ;  /* 0x0000000000007802 */ /* 0x000fe20000000f00 */
[----:B------:R-:W1:Y:S01]  /*0020*/  LDCU.64 UR4, c[0x4][0x8] ;  /* 0x01000100ff0477ac */ /* 0x000e620008000a00 */
[----:B------:R-:W-:-:S05]  /*0030*/  CS2R R6, SRZ ;  /* 0x0000000000067805 */ /* 0x000fca000001ff00 */
[----:B------:R2:W3:Y:S01]  /*0040*/  LDC.64 R2, c[0x4][R0] ;  /* 0x0100000000027b82 */ /* 0x0004e20000000a00 */
[----:B-1----:R-:W-:Y:S02]  /*0050*/  IMAD.U32 R4, RZ, RZ, UR4 ;  /* 0x00000004ff047e24 */ /* 0x002fe4000f8e00ff */
[----:B--2---:R-:W-:-:S07]  /*0060*/  IMAD.U32 R5, RZ, RZ, UR5 ;  /* 0x00000005ff057e24 */ /* 0x004fce000f8e00ff */
[----:B------:R-:W-:-:S07]  /*0070*/  LEPC R20, `(.L_x_0) ;  /* 0x000000001014794e */ /* 0x000fce0000000000 */
[----:B0--3--:R-:W-:Y:S05]  /*0080*/  CALL.ABS.NOINC R2 ;  /* 0x0000000002007343 */ /* 0x009fea0003c00000 */
.L_x_0:
[----:B------:R-:W-:Y:S05]  /*0090*/  EXIT ;  /* 0x000000000000794d */ /* 0x000fea0003800000 */
.L_x_1:
[----:B------:R-:W-:-:S00]  /*00a0*/  BRA `(.L_x_1) ;  /* 0xfffffffc00fc7947 */ /* 0x000fc0000383ffff */
[----:B------:R-:W-:-:S00]  /*00b0*/  NOP ;  /* 0x0000000000007918 */ /* 0x000fc00000000000 */
        /* <DEDUP_REMOVED lines=12> */
.L_x_2:


//--------------------- .nv.global.init           --------------------------
	.section	.nv.global.init,"aw",@progbits
.nv.global.init:
	.type		$str,@object
	.size		$str,(.L_0 - $str)
$str:
        /*0000*/ 	.byte	0x48, 0x65, 0x6c, 0x6c, 0x6f, 0x20, 0x57, 0x6f, 0x72, 0x6c, 0x64, 0x20, 0x66, 0x72, 0x6f, 0x6d
        /*0010*/ 	.byte	0x20, 0x47, 0x50, 0x55, 0x21, 0x0a, 0x00
.L_0:


//--------------------- .nv.shared.reserved.0     --------------------------
	.section	.nv.shared.reserved.0,"aw",@nobits
	.weak		__nv_reservedSMEM_offset_0_alias
	.size		__nv_reservedSMEM_offset_0_alias, 0, 64
	.other		__nv_reservedSMEM_offset_0_alias,@"STO_CUDA_RESERVED_SHARED STV_DEFAULT"
__nv_reservedSMEM_offset_0_alias:
	.zero		0
	.zero		64


//--------------------- .nv.constant0._Z12helloFromGPUv --------------------------
	.section	.nv.constant0._Z12helloFromGPUv,"a",@progbits
	.sectionflags	@""
	.align	4
.nv.constant0._Z12helloFromGPUv:
	.zero		896


//--------------------- SYMBOLS --------------------------

	.type		.nv.reservedSmem.offset0,@object
	.size		.nv.reservedSmem.offset0,0x4
	.type		vprintf,@function
